//
// Generated by NVIDIA NVVM Compiler
//
// Compiler Build ID: CL-36424714
// Cuda compilation tools, release 13.0, V13.0.88
// Based on NVVM 20.0.0
//

.version 9.0
.target sm_100
.address_size 64

	// .globl	_Z25outer_product_kernel_fp16PKfS0_P6__halfii

.visible .entry _Z25outer_product_kernel_fp16PKfS0_P6__halfii(
	.param .u64 .ptr .align 1 _Z25outer_product_kernel_fp16PKfS0_P6__halfii_param_0,
	.param .u64 .ptr .align 1 _Z25outer_product_kernel_fp16PKfS0_P6__halfii_param_1,
	.param .u64 .ptr .align 1 _Z25outer_product_kernel_fp16PKfS0_P6__halfii_param_2,
	.param .u32 _Z25outer_product_kernel_fp16PKfS0_P6__halfii_param_3,
	.param .u32 _Z25outer_product_kernel_fp16PKfS0_P6__halfii_param_4
)
{
	.reg .pred 	%p<4>;
	.reg .b16 	%rs<2>;
	.reg .b32 	%r<12>;
	.reg .b32 	%f<4>;
	.reg .b64 	%rd<13>;

	ld.param.u64 	%rd1, [_Z25outer_product_kernel_fp16PKfS0_P6__halfii_param_0];
	ld.param.u64 	%rd2, [_Z25outer_product_kernel_fp16PKfS0_P6__halfii_param_1];
	ld.param.u64 	%rd3, [_Z25outer_product_kernel_fp16PKfS0_P6__halfii_param_2];
	ld.param.u32 	%r4, [_Z25outer_product_kernel_fp16PKfS0_P6__halfii_param_3];
	ld.param.u32 	%r3, [_Z25outer_product_kernel_fp16PKfS0_P6__halfii_param_4];
	mov.u32 	%r5, %ctaid.y;
	mov.u32 	%r6, %ntid.y;
	mov.u32 	%r7, %tid.y;
	mad.lo.s32 	%r1, %r5, %r6, %r7;
	mov.u32 	%r8, %ctaid.x;
	mov.u32 	%r9, %ntid.x;
	mov.u32 	%r10, %tid.x;
	mad.lo.s32 	%r2, %r8, %r9, %r10;
	setp.ge.s32 	%p1, %r1, %r4;
	setp.ge.s32 	%p2, %r2, %r3;
	or.pred  	%p3, %p1, %p2;
	@%p3 bra 	$L__BB0_2;
	cvta.to.global.u64 	%rd4, %rd1;
	cvta.to.global.u64 	%rd5, %rd2;
	cvta.to.global.u64 	%rd6, %rd3;
	mul.wide.u32 	%rd7, %r1, 4;
	add.s64 	%rd8, %rd4, %rd7;
	ld.global.f32 	%f2, [%rd8];
	mul.wide.s32 	%rd9, %r2, 4;
	add.s64 	%rd10, %rd5, %rd9;
	ld.global.f32 	%f3, [%rd10];
	mul.f32 	%f1, %f2, %f3;
	// begin inline asm
	{  cvt.rn.f16.f32 %rs1, %f1;}

	// end inline asm
	mad.lo.s32 	%r11, %r3, %r1, %r2;
	mul.wide.s32 	%rd11, %r11, 2;
	add.s64 	%rd12, %rd6, %rd11;
	st.global.u16 	[%rd12], %rs1;
$L__BB0_2:
	ret;

}


// ===== COMPILED SASS (sm_100) =====

	.target	sm_100

	.elftype	@"ET_EXEC"


//--------------------- .note.nv.tkinfo           --------------------------
	.section	.note.nv.tkinfo,"",@"SHT_NOTE"
	.sectionflags	@"SHF_NOTE_NV_TKINFO"
	.tkinfo
        /*0018*/ 	.word	0x00000002
        /*0030*/ 	.string	""
        /*0030*/ 	.string	"ptxas"
        /*0030*/ 	.string	"Cuda compilation tools, release 13.0, V13.0.88"
        /*0030*/ 	.string	"Build cuda_13.0.r13.0/compiler.36424714_0"
        /*0030*/ 	.string	"-arch sm_100 -m 64 "



//--------------------- .note.nv.cuinfo           --------------------------
	.section	.note.nv.cuinfo,"",@"SHT_NOTE"
	.sectionflags	@"SHF_NOTE_NV_CUINFO"
        /*0018*/ 	.short	0x0002
        /*001a*/ 	.short	0x0064
        /*001c*/ 	.short	0x0082
	.zero		2


//--------------------- .nv.info                  --------------------------
	.section	.nv.info,"",@"SHT_CUDA_INFO"
	.align	4


	//----- nvinfo : EIATTR_REGCOUNT
	.align		4
        /*0000*/ 	.byte	0x04, 0x2f
        /*0002*/ 	.short	(.L_1 - .L_0)
	.align		4
.L_0:
        /*0004*/ 	.word	index@(_Z25outer_product_kernel_fp16PKfS0_P6__halfii)
        /*0008*/ 	.word	0x0000000c


	//----- nvinfo : EIATTR_FRAME_SIZE
	.align		4
.L_1:
        /*000c*/ 	.byte	0x04, 0x11
        /*000e*/ 	.short	(.L_3 - .L_2)
	.align		4
.L_2:
        /*0010*/ 	.word	index@(_Z25outer_product_kernel_fp16PKfS0_P6__halfii)
        /*0014*/ 	.word	0x00000000


	//----- nvinfo : EIATTR_MIN_STACK_SIZE
	.align		4
.L_3:
        /*0018*/ 	.byte	0x04, 0x12
        /*001a*/ 	.short	(.L_5 - .L_4)
	.align		4
.L_4:
        /*001c*/ 	.word	index@(_Z25outer_product_kernel_fp16PKfS0_P6__halfii)
        /*0020*/ 	.word	0x00000000
.L_5:


//--------------------- .nv.compat                --------------------------
	.section	.nv.compat,"",@"SHT_CUDA_COMPAT_INFO"
	.align	4
        /*0000*/ 	.byte	0x02, 0x09, 0x00, 0x00, 0x02, 0x02, 0x01, 0x00, 0x02, 0x05, 0x05, 0x00, 0x03, 0x07, 0x01, 0x01
        /*0010*/ 	.byte	0x02, 0x03, 0x00, 0x00, 0x02, 0x06, 0x01, 0x00, 0x04, 0x0b, 0x08, 0x00, 0x09, 0x00, 0x00, 0x00
        /*0020*/ 	.byte	0x00, 0x00, 0x00, 0x00


//--------------------- .nv.info._Z25outer_product_kernel_fp16PKfS0_P6__halfii --------------------------
	.section	.nv.info._Z25outer_product_kernel_fp16PKfS0_P6__halfii,"",@"SHT_CUDA_INFO"
	.sectionflags	@""
	.align	4


	//----- nvinfo : EIATTR_CUDA_API_VERSION
	.align		4
        /*0000*/ 	.byte	0x04, 0x37
        /*0002*/ 	.short	(.L_7 - .L_6)
.L_6:
        /*0004*/ 	.word	0x00000082


	//----- nvinfo : EIATTR_KPARAM_INFO
	.align		4
.L_7:
        /*0008*/ 	.byte	0x04, 0x17
        /*000a*/ 	.short	(.L_9 - .L_8)
.L_8:
        /*000c*/ 	.word	0x00000000
        /*0010*/ 	.short	0x0004
        /*0012*/ 	.short	0x001c
        /*0014*/ 	.byte	0x00, 0xf0, 0x11, 0x00


	//----- nvinfo : EIATTR_KPARAM_INFO
	.align		4
.L_9:
        /*0018*/ 	.byte	0x04, 0x17
        /*001a*/ 	.short	(.L_11 - .L_10)
.L_10:
        /*001c*/ 	.word	0x00000000
        /*0020*/ 	.short	0x0003
        /*0022*/ 	.short	0x0018
        /*0024*/ 	.byte	0x00, 0xf0, 0x11, 0x00


	//----- nvinfo : EIATTR_KPARAM_INFO
	.align		4
.L_11:
        /*0028*/ 	.byte	0x04, 0x17
        /*002a*/ 	.short	(.L_13 - .L_12)
.L_12:
        /*002c*/ 	.word	0x00000000
        /*0030*/ 	.short	0x0002
        /*0032*/ 	.short	0x0010
        /*0034*/ 	.byte	0x00, 0xf5, 0x21, 0x00


	//----- nvinfo : EIATTR_KPARAM_INFO
	.align		4
.L_13:
        /*0038*/ 	.byte	0x04, 0x17
        /*003a*/ 	.short	(.L_15 - .L_14)
.L_14:
        /*003c*/ 	.word	0x00000000
        /*0040*/ 	.short	0x0001
        /*0042*/ 	.short	0x0008
        /*0044*/ 	.byte	0x00, 0xf5, 0x21, 0x00


	//----- nvinfo : EIATTR_KPARAM_INFO
	.align		4
.L_15:
        /*0048*/ 	.byte	0x04, 0x17
        /*004a*/ 	.short	(.L_17 - .L_16)
.L_16:
        /*004c*/ 	.word	0x00000000
        /*0050*/ 	.short	0x0000
        /*0052*/ 	.short	0x0000
        /*0054*/ 	.byte	0x00, 0xf5, 0x21, 0x00


	//----- nvinfo : EIATTR_SPARSE_MMA_MASK
	.align		4
.L_17:
        /*0058*/ 	.byte	0x03, 0x50
        /*005a*/ 	.short	0x0000


	//----- nvinfo : EIATTR_MAXREG_COUNT
	.align		4
        /*005c*/ 	.byte	0x03, 0x1b
        /*005e*/ 	.short	0x00ff


	//----- nvinfo : EIATTR_MERCURY_ISA_VERSION
	.align		4
        /*0060*/ 	.byte	0x03, 0x5f
        /*0062*/ 	.short	0x0101


	//----- nvinfo : EIATTR_VRC_CTA_INIT_COUNT
	.align		4
        /*0064*/ 	.byte	0x02, 0x4a
	.zero		1
	.zero		1


	//----- nvinfo : EIATTR_EXIT_INSTR_OFFSETS
	.align		4
        /*0068*/ 	.byte	0x04, 0x1c
        /*006a*/ 	.short	(.L_19 - .L_18)


	//   ....[0]....
.L_18:
        /*006c*/ 	.word	0x000000c0


	//   ....[1]....
        /*0070*/ 	.word	0x000001a0


	//----- nvinfo : EIATTR_CBANK_PARAM_SIZE
	.align		4
.L_19:
        /*0074*/ 	.byte	0x03, 0x19
        /*0076*/ 	.short	0x0020


	//----- nvinfo : EIATTR_PARAM_CBANK
	.align		4
        /*0078*/ 	.byte	0x04, 0x0a
        /*007a*/ 	.short	(.L_21 - .L_20)
	.align		4
.L_20:
        /*007c*/ 	.word	index@(.nv.constant0._Z25outer_product_kernel_fp16PKfS0_P6__halfii)
        /*0080*/ 	.short	0x0380
        /*0082*/ 	.short	0x0020


	//----- nvinfo : EIATTR_SW_WAR
	.align		4
.L_21:
        /*0084*/ 	.byte	0x04, 0x36
        /*0086*/ 	.short	(.L_23 - .L_22)
.L_22:
        /*0088*/ 	.word	0x00000008
.L_23:


//--------------------- .nv.callgraph             --------------------------
	.section	.nv.callgraph,"",@"SHT_CUDA_CALLGRAPH"
	.align	4
	.sectionentsize	8
	.align		4
        /*0000*/ 	.word	0x00000000
	.align		4
        /*0004*/ 	.word	0xffffffff
	.align		4
        /*0008*/ 	.word	0x00000000
	.align		4
        /*000c*/ 	.word	0xfffffffe
	.align		4
        /*0010*/ 	.word	0x00000000
	.align		4
        /*0014*/ 	.word	0xfffffffd
	.align		4
        /*0018*/ 	.word	0x00000000
	.align		4
        /*001c*/ 	.word	0xfffffffc


//--------------------- .text._Z25outer_product_kernel_fp16PKfS0_P6__halfii --------------------------
	.section	.text._Z25outer_product_kernel_fp16PKfS0_P6__halfii,"ax",@progbits
	.align	128
        .global         _Z25outer_product_kernel_fp16PKfS0_P6__halfii
        .type           _Z25outer_product_kernel_fp16PKfS0_P6__halfii,@function
        .size           _Z25outer_product_kernel_fp16PKfS0_P6__halfii,(.L_x_1 - _Z25outer_product_kernel_fp16PKfS0_P6__halfii)
        .other          _Z25outer_product_kernel_fp16PKfS0_P6__halfii,@"STO_CUDA_ENTRY STV_DEFAULT"
_Z25outer_product_kernel_fp16PKfS0_P6__halfii:
.text._Z25outer_product_kernel_fp16PKfS0_P6__halfii:
[----:B------:R-:W-:Y:S01]  /*0000*/  LDC R1, c[0x0][0x37c] ;  /* 0x0000df00ff017b82 */ /* 0x000fe20000000800 */
[----:B------:R-:W0:Y:S07]  /*0010*/  S2R R3, SR_TID.X ;  /* 0x0000000000037919 */ /* 0x000e2e0000002100 */
[----:B------:R-:W1:Y:S01]  /*0020*/  LDC R9, c[0x0][0x364] ;  /* 0x0000d900ff097b82 */ /* 0x000e620000000800 */
[----:B------:R-:W2:Y:S01]  /*0030*/  LDCU.64 UR6, c[0x0][0x398] ;  /* 0x00007300ff0677ac */ /* 0x000ea20008000a00 */
[----:B------:R-:W1:Y:S06]  /*0040*/  S2R R2, SR_TID.Y ;  /* 0x0000000000027919 */ /* 0x000e6c0000002200 */
[----:B------:R-:W0:Y:S08]  /*0050*/  S2UR UR5, SR_CTAID.X ;  /* 0x00000000000579c3 */ /* 0x000e300000002500 */
[----:B------:R-:W0:Y:S08]  /*0060*/  LDC R0, c[0x0][0x360] ;  /* 0x0000d800ff007b82 */ /* 0x000e300000000800 */
[----:B------:R-:W1:Y:S01]  /*0070*/  S2UR UR4, SR_CTAID.Y ;  /* 0x00000000000479c3 */ /* 0x000e620000002600 */
[----:B0-----:R-:W-:-:S05]  /*0080*/  IMAD R0, R0, UR5, R3 ;  /* 0x0000000500007c24 */ /* 0x001fca000f8e0203 */
[----:B--2---:R-:W-:Y:S01]  /*0090*/  ISETP.GE.AND P0, PT, R0, UR7, PT ;  /* 0x0000000700007c0c */ /* 0x004fe2000bf06270 */
[----:B-1----:R-:W-:-:S05]  /*00a0*/  IMAD R9, R9, UR4, R2 ;  /* 0x0000000409097c24 */ /* 0x002fca000f8e0202 */
[----:B------:R-:W-:-:S13]  /*00b0*/  ISETP.GE.OR P0, PT, R9, UR6, P0 ;  /* 0x0000000609007c0c */ /* 0x000fda0008706670 */
[----:B------:R-:W-:Y:S05]  /*00c0*/  @P0 EXIT ;  /* 0x000000000000094d */ /* 0x000fea0003800000 */
[----:B------:R-:W0:Y:S01]  /*00d0*/  LDC.64 R2, c[0x0][0x380] ;  /* 0x0000e000ff027b82 */ /* 0x000e220000000a00 */
[----:B------:R-:W1:Y:S07]  /*00e0*/  LDCU.64 UR4, c[0x0][0x358] ;  /* 0x00006b00ff0477ac */ /* 0x000e6e0008000a00 */
[----:B------:R-:W2:Y:S08]  /*00f0*/  LDC.64 R4, c[0x0][0x388] ;  /* 0x0000e200ff047b82 */ /* 0x000eb00000000a00 */
[----:B------:R-:W3:Y:S01]  /*0100*/  LDC.64 R6, c[0x0][0x390] ;  /* 0x0000e400ff067b82 */ /* 0x000ee20000000a00 */
[----:B0-----:R-:W-:-:S06]  /*0110*/  IMAD.WIDE.U32 R2, R9, 0x4, R2 ;  /* 0x0000000409027825 */ /* 0x001fcc00078e0002 */
[----:B-1----:R-:W4:Y:S01]  /*0120*/  LDG.E R2, desc[UR4][R2.64] ;  /* 0x0000000402027981 */ /* 0x002f22000c1e1900 */
[----:B--2---:R-:W-:-:S06]  /*0130*/  IMAD.WIDE R4, R0, 0x4, R4 ;  /* 0x0000000400047825 */ /* 0x004fcc00078e0204 */
[----:B------:R-:W4:Y:S01]  /*0140*/  LDG.E R5, desc[UR4][R4.64] ;  /* 0x0000000404057981 */ /* 0x000f22000c1e1900 */
[----:B------:R-:W-:-:S04]  /*0150*/  IMAD R9, R9, UR7, R0 ;  /* 0x0000000709097c24 */ /* 0x000fc8000f8e0200 */
[----:B---3--:R-:W-:-:S04]  /*0160*/  IMAD.WIDE R6, R9, 0x2, R6 ;  /* 0x0000000209067825 */ /* 0x008fc800078e0206 */
[----:B----4-:R-:W-:-:S05]  /*0170*/  FMUL R8, R2, R5 ;  /* 0x0000000502087220 */ /* 0x010fca0000400000 */
[----:B------:R-:W-:-:S05]  /*0180*/  F2FP.F16.F32.PACK_AB R8, RZ, R8 ;  /* 0x00000008ff08723e */ /* 0x000fca00000000ff */
[----:B------:R-:W-:Y:S01]  /*0190*/  STG.E.U16 desc[UR4][R6.64], R8 ;  /* 0x0000000806007986 */ /* 0x000fe2000c101504 */
[----:B------:R-:W-:Y:S05]  /*01a0*/  EXIT ;  /* 0x000000000000794d */ /* 0x000fea0003800000 */
.L_x_0:
[----:B------:R-:W-:-:S00]  /*01b0*/  BRA `(.L_x_0) ;  /* 0xfffffffc00fc7947 */ /* 0x000fc0000383ffff */
[----:B------:R-:W-:-:S00]  /*01c0*/  NOP ;  /* 0x0000000000007918 */ /* 0x000fc00000000000 */
        /* <DEDUP_REMOVED lines=11> */
.L_x_1:


//--------------------- .nv.shared.reserved.0     --------------------------
	.section	.nv.shared.reserved.0,"aw",@nobits
	.weak		__nv_reservedSMEM_offset_0_alias
	.size		__nv_reservedSMEM_offset_0_alias, 0, 64
	.other		__nv_reservedSMEM_offset_0_alias,@"STO_CUDA_RESERVED_SHARED STV_DEFAULT"
__nv_reservedSMEM_offset_0_alias:
	.zero		0
	.zero		64


//--------------------- .nv.constant0._Z25outer_product_kernel_fp16PKfS0_P6__halfii --------------------------
	.section	.nv.constant0._Z25outer_product_kernel_fp16PKfS0_P6__halfii,"a",@progbits
	.sectionflags	@""
	.align	4
.nv.constant0._Z25outer_product_kernel_fp16PKfS0_P6__halfii:
	.zero		928


//--------------------- SYMBOLS --------------------------

	.type		.nv.reservedSmem.offset0,@object
	.size		.nv.reservedSmem.offset0,0x4
